//
// Generated by NVIDIA NVVM Compiler
//
// Compiler Build ID: CL-36424714
// Cuda compilation tools, release 13.0, V13.0.88
// Based on NVVM 20.0.0
//

.version 9.0
.target sm_100
.address_size 64

	// .globl	_Z6matmuliPKfS0_Pf
// _ZZ6matmuliPKfS0_PfE2As has been demoted
// _ZZ6matmuliPKfS0_PfE2Bs has been demoted

.visible .entry _Z6matmuliPKfS0_Pf(
	.param .u32 _Z6matmuliPKfS0_Pf_param_0,
	.param .u64 .ptr .align 1 _Z6matmuliPKfS0_Pf_param_1,
	.param .u64 .ptr .align 1 _Z6matmuliPKfS0_Pf_param_2,
	.param .u64 .ptr .align 1 _Z6matmuliPKfS0_Pf_param_3
)
{
	.reg .pred 	%p<8>;
	.reg .b32 	%r<43>;
	.reg .b32 	%f<207>;
	.reg .b64 	%rd<13>;
	// demoted variable
	.shared .align 4 .b8 _ZZ6matmuliPKfS0_PfE2As[16384];
	// demoted variable
	.shared .align 4 .b8 _ZZ6matmuliPKfS0_PfE2Bs[16384];
	ld.param.u32 	%r22, [_Z6matmuliPKfS0_Pf_param_0];
	ld.param.u64 	%rd3, [_Z6matmuliPKfS0_Pf_param_1];
	ld.param.u64 	%rd4, [_Z6matmuliPKfS0_Pf_param_2];
	ld.param.u64 	%rd5, [_Z6matmuliPKfS0_Pf_param_3];
	mov.u32 	%r23, %ctaid.x;
	mov.u32 	%r24, %ntid.x;
	mov.u32 	%r38, %tid.x;
	mad.lo.s32 	%r2, %r23, %r24, %r38;
	mov.u32 	%r25, %ctaid.y;
	mov.u32 	%r26, %ntid.y;
	mov.u32 	%r40, %tid.y;
	mad.lo.s32 	%r4, %r25, %r26, %r40;
	setp.lt.s32 	%p1, %r22, 1;
	mov.f32 	%f206, 0f00000000;
	@%p1 bra 	$L__BB0_7;
	shl.b32 	%r28, %r40, 6;
	add.s32 	%r29, %r28, %r38;
	shl.b32 	%r30, %r29, 2;
	mov.u32 	%r31, _ZZ6matmuliPKfS0_PfE2As;
	add.s32 	%r5, %r31, %r30;
	mov.u32 	%r32, _ZZ6matmuliPKfS0_PfE2Bs;
	add.s32 	%r6, %r32, %r30;
	shl.b32 	%r33, %r40, 8;
	add.s32 	%r7, %r31, %r33;
	shl.b32 	%r34, %r38, 2;
	add.s32 	%r8, %r32, %r34;
	mad.lo.s32 	%r41, %r40, %r22, %r2;
	shl.b32 	%r10, %r22, 6;
	mad.lo.s32 	%r39, %r4, %r22, %r38;
	cvta.to.global.u64 	%rd1, %rd3;
	cvta.to.global.u64 	%rd2, %rd4;
	mov.f32 	%f206, 0f00000000;
	mov.b32 	%r42, 0;
$L__BB0_2:
	max.u32 	%r35, %r4, %r38;
	setp.ge.u32 	%p2, %r35, %r22;
	mov.f32 	%f204, 0f00000000;
	@%p2 bra 	$L__BB0_4;
	mul.wide.u32 	%rd6, %r39, 4;
	add.s64 	%rd7, %rd1, %rd6;
	ld.global.f32 	%f204, [%rd7];
$L__BB0_4:
	setp.ge.s32 	%p3, %r2, %r22;
	st.shared.f32 	[%r5], %f204;
	setp.ge.u32 	%p4, %r40, %r22;
	mov.f32 	%f205, 0f00000000;
	or.pred  	%p5, %p3, %p4;
	@%p5 bra 	$L__BB0_6;
	mul.wide.u32 	%rd8, %r41, 4;
	add.s64 	%rd9, %rd2, %rd8;
	ld.global.f32 	%f205, [%rd9];
$L__BB0_6:
	st.shared.f32 	[%r6], %f205;
	bar.sync 	0;
	ld.shared.f32 	%f12, [%r7];
	ld.shared.f32 	%f13, [%r8];
	fma.rn.f32 	%f14, %f12, %f13, %f206;
	ld.shared.f32 	%f15, [%r7+4];
	ld.shared.f32 	%f16, [%r8+256];
	fma.rn.f32 	%f17, %f15, %f16, %f14;
	ld.shared.f32 	%f18, [%r7+8];
	ld.shared.f32 	%f19, [%r8+512];
	fma.rn.f32 	%f20, %f18, %f19, %f17;
	ld.shared.f32 	%f21, [%r7+12];
	ld.shared.f32 	%f22, [%r8+768];
	fma.rn.f32 	%f23, %f21, %f22, %f20;
	ld.shared.f32 	%f24, [%r7+16];
	ld.shared.f32 	%f25, [%r8+1024];
	fma.rn.f32 	%f26, %f24, %f25, %f23;
	ld.shared.f32 	%f27, [%r7+20];
	ld.shared.f32 	%f28, [%r8+1280];
	fma.rn.f32 	%f29, %f27, %f28, %f26;
	ld.shared.f32 	%f30, [%r7+24];
	ld.shared.f32 	%f31, [%r8+1536];
	fma.rn.f32 	%f32, %f30, %f31, %f29;
	ld.shared.f32 	%f33, [%r7+28];
	ld.shared.f32 	%f34, [%r8+1792];
	fma.rn.f32 	%f35, %f33, %f34, %f32;
	ld.shared.f32 	%f36, [%r7+32];
	ld.shared.f32 	%f37, [%r8+2048];
	fma.rn.f32 	%f38, %f36, %f37, %f35;
	ld.shared.f32 	%f39, [%r7+36];
	ld.shared.f32 	%f40, [%r8+2304];
	fma.rn.f32 	%f41, %f39, %f40, %f38;
	ld.shared.f32 	%f42, [%r7+40];
	ld.shared.f32 	%f43, [%r8+2560];
	fma.rn.f32 	%f44, %f42, %f43, %f41;
	ld.shared.f32 	%f45, [%r7+44];
	ld.shared.f32 	%f46, [%r8+2816];
	fma.rn.f32 	%f47, %f45, %f46, %f44;
	ld.shared.f32 	%f48, [%r7+48];
	ld.shared.f32 	%f49, [%r8+3072];
	fma.rn.f32 	%f50, %f48, %f49, %f47;
	ld.shared.f32 	%f51, [%r7+52];
	ld.shared.f32 	%f52, [%r8+3328];
	fma.rn.f32 	%f53, %f51, %f52, %f50;
	ld.shared.f32 	%f54, [%r7+56];
	ld.shared.f32 	%f55, [%r8+3584];
	fma.rn.f32 	%f56, %f54, %f55, %f53;
	ld.shared.f32 	%f57, [%r7+60];
	ld.shared.f32 	%f58, [%r8+3840];
	fma.rn.f32 	%f59, %f57, %f58, %f56;
	ld.shared.f32 	%f60, [%r7+64];
	ld.shared.f32 	%f61, [%r8+4096];
	fma.rn.f32 	%f62, %f60, %f61, %f59;
	ld.shared.f32 	%f63, [%r7+68];
	ld.shared.f32 	%f64, [%r8+4352];
	fma.rn.f32 	%f65, %f63, %f64, %f62;
	ld.shared.f32 	%f66, [%r7+72];
	ld.shared.f32 	%f67, [%r8+4608];
	fma.rn.f32 	%f68, %f66, %f67, %f65;
	ld.shared.f32 	%f69, [%r7+76];
	ld.shared.f32 	%f70, [%r8+4864];
	fma.rn.f32 	%f71, %f69, %f70, %f68;
	ld.shared.f32 	%f72, [%r7+80];
	ld.shared.f32 	%f73, [%r8+5120];
	fma.rn.f32 	%f74, %f72, %f73, %f71;
	ld.shared.f32 	%f75, [%r7+84];
	ld.shared.f32 	%f76, [%r8+5376];
	fma.rn.f32 	%f77, %f75, %f76, %f74;
	ld.shared.f32 	%f78, [%r7+88];
	ld.shared.f32 	%f79, [%r8+5632];
	fma.rn.f32 	%f80, %f78, %f79, %f77;
	ld.shared.f32 	%f81, [%r7+92];
	ld.shared.f32 	%f82, [%r8+5888];
	fma.rn.f32 	%f83, %f81, %f82, %f80;
	ld.shared.f32 	%f84, [%r7+96];
	ld.shared.f32 	%f85, [%r8+6144];
	fma.rn.f32 	%f86, %f84, %f85, %f83;
	ld.shared.f32 	%f87, [%r7+100];
	ld.shared.f32 	%f88, [%r8+6400];
	fma.rn.f32 	%f89, %f87, %f88, %f86;
	ld.shared.f32 	%f90, [%r7+104];
	ld.shared.f32 	%f91, [%r8+6656];
	fma.rn.f32 	%f92, %f90, %f91, %f89;
	ld.shared.f32 	%f93, [%r7+108];
	ld.shared.f32 	%f94, [%r8+6912];
	fma.rn.f32 	%f95, %f93, %f94, %f92;
	ld.shared.f32 	%f96, [%r7+112];
	ld.shared.f32 	%f97, [%r8+7168];
	fma.rn.f32 	%f98, %f96, %f97, %f95;
	ld.shared.f32 	%f99, [%r7+116];
	ld.shared.f32 	%f100, [%r8+7424];
	fma.rn.f32 	%f101, %f99, %f100, %f98;
	ld.shared.f32 	%f102, [%r7+120];
	ld.shared.f32 	%f103, [%r8+7680];
	fma.rn.f32 	%f104, %f102, %f103, %f101;
	ld.shared.f32 	%f105, [%r7+124];
	ld.shared.f32 	%f106, [%r8+7936];
	fma.rn.f32 	%f107, %f105, %f106, %f104;
	ld.shared.f32 	%f108, [%r7+128];
	ld.shared.f32 	%f109, [%r8+8192];
	fma.rn.f32 	%f110, %f108, %f109, %f107;
	ld.shared.f32 	%f111, [%r7+132];
	ld.shared.f32 	%f112, [%r8+8448];
	fma.rn.f32 	%f113, %f111, %f112, %f110;
	ld.shared.f32 	%f114, [%r7+136];
	ld.shared.f32 	%f115, [%r8+8704];
	fma.rn.f32 	%f116, %f114, %f115, %f113;
	ld.shared.f32 	%f117, [%r7+140];
	ld.shared.f32 	%f118, [%r8+8960];
	fma.rn.f32 	%f119, %f117, %f118, %f116;
	ld.shared.f32 	%f120, [%r7+144];
	ld.shared.f32 	%f121, [%r8+9216];
	fma.rn.f32 	%f122, %f120, %f121, %f119;
	ld.shared.f32 	%f123, [%r7+148];
	ld.shared.f32 	%f124, [%r8+9472];
	fma.rn.f32 	%f125, %f123, %f124, %f122;
	ld.shared.f32 	%f126, [%r7+152];
	ld.shared.f32 	%f127, [%r8+9728];
	fma.rn.f32 	%f128, %f126, %f127, %f125;
	ld.shared.f32 	%f129, [%r7+156];
	ld.shared.f32 	%f130, [%r8+9984];
	fma.rn.f32 	%f131, %f129, %f130, %f128;
	ld.shared.f32 	%f132, [%r7+160];
	ld.shared.f32 	%f133, [%r8+10240];
	fma.rn.f32 	%f134, %f132, %f133, %f131;
	ld.shared.f32 	%f135, [%r7+164];
	ld.shared.f32 	%f136, [%r8+10496];
	fma.rn.f32 	%f137, %f135, %f136, %f134;
	ld.shared.f32 	%f138, [%r7+168];
	ld.shared.f32 	%f139, [%r8+10752];
	fma.rn.f32 	%f140, %f138, %f139, %f137;
	ld.shared.f32 	%f141, [%r7+172];
	ld.shared.f32 	%f142, [%r8+11008];
	fma.rn.f32 	%f143, %f141, %f142, %f140;
	ld.shared.f32 	%f144, [%r7+176];
	ld.shared.f32 	%f145, [%r8+11264];
	fma.rn.f32 	%f146, %f144, %f145, %f143;
	ld.shared.f32 	%f147, [%r7+180];
	ld.shared.f32 	%f148, [%r8+11520];
	fma.rn.f32 	%f149, %f147, %f148, %f146;
	ld.shared.f32 	%f150, [%r7+184];
	ld.shared.f32 	%f151, [%r8+11776];
	fma.rn.f32 	%f152, %f150, %f151, %f149;
	ld.shared.f32 	%f153, [%r7+188];
	ld.shared.f32 	%f154, [%r8+12032];
	fma.rn.f32 	%f155, %f153, %f154, %f152;
	ld.shared.f32 	%f156, [%r7+192];
	ld.shared.f32 	%f157, [%r8+12288];
	fma.rn.f32 	%f158, %f156, %f157, %f155;
	ld.shared.f32 	%f159, [%r7+196];
	ld.shared.f32 	%f160, [%r8+12544];
	fma.rn.f32 	%f161, %f159, %f160, %f158;
	ld.shared.f32 	%f162, [%r7+200];
	ld.shared.f32 	%f163, [%r8+12800];
	fma.rn.f32 	%f164, %f162, %f163, %f161;
	ld.shared.f32 	%f165, [%r7+204];
	ld.shared.f32 	%f166, [%r8+13056];
	fma.rn.f32 	%f167, %f165, %f166, %f164;
	ld.shared.f32 	%f168, [%r7+208];
	ld.shared.f32 	%f169, [%r8+13312];
	fma.rn.f32 	%f170, %f168, %f169, %f167;
	ld.shared.f32 	%f171, [%r7+212];
	ld.shared.f32 	%f172, [%r8+13568];
	fma.rn.f32 	%f173, %f171, %f172, %f170;
	ld.shared.f32 	%f174, [%r7+216];
	ld.shared.f32 	%f175, [%r8+13824];
	fma.rn.f32 	%f176, %f174, %f175, %f173;
	ld.shared.f32 	%f177, [%r7+220];
	ld.shared.f32 	%f178, [%r8+14080];
	fma.rn.f32 	%f179, %f177, %f178, %f176;
	ld.shared.f32 	%f180, [%r7+224];
	ld.shared.f32 	%f181, [%r8+14336];
	fma.rn.f32 	%f182, %f180, %f181, %f179;
	ld.shared.f32 	%f183, [%r7+228];
	ld.shared.f32 	%f184, [%r8+14592];
	fma.rn.f32 	%f185, %f183, %f184, %f182;
	ld.shared.f32 	%f186, [%r7+232];
	ld.shared.f32 	%f187, [%r8+14848];
	fma.rn.f32 	%f188, %f186, %f187, %f185;
	ld.shared.f32 	%f189, [%r7+236];
	ld.shared.f32 	%f190, [%r8+15104];
	fma.rn.f32 	%f191, %f189, %f190, %f188;
	ld.shared.f32 	%f192, [%r7+240];
	ld.shared.f32 	%f193, [%r8+15360];
	fma.rn.f32 	%f194, %f192, %f193, %f191;
	ld.shared.f32 	%f195, [%r7+244];
	ld.shared.f32 	%f196, [%r8+15616];
	fma.rn.f32 	%f197, %f195, %f196, %f194;
	ld.shared.f32 	%f198, [%r7+248];
	ld.shared.f32 	%f199, [%r8+15872];
	fma.rn.f32 	%f200, %f198, %f199, %f197;
	ld.shared.f32 	%f201, [%r7+252];
	ld.shared.f32 	%f202, [%r8+16128];
	fma.rn.f32 	%f206, %f201, %f202, %f200;
	bar.sync 	0;
	add.s32 	%r42, %r42, 64;
	add.s32 	%r41, %r41, %r10;
	add.s32 	%r40, %r40, 64;
	add.s32 	%r39, %r39, 64;
	add.s32 	%r38, %r38, 64;
	setp.lt.s32 	%p6, %r42, %r22;
	@%p6 bra 	$L__BB0_2;
$L__BB0_7:
	max.s32 	%r36, %r2, %r4;
	setp.ge.s32 	%p7, %r36, %r22;
	@%p7 bra 	$L__BB0_9;
	mad.lo.s32 	%r37, %r2, %r22, %r4;
	cvta.to.global.u64 	%rd10, %rd5;
	mul.wide.s32 	%rd11, %r37, 4;
	add.s64 	%rd12, %rd10, %rd11;
	st.global.f32 	[%rd12], %f206;
$L__BB0_9:
	ret;

}


// ===== COMPILED SASS (sm_100) =====

	.target	sm_100

	.elftype	@"ET_EXEC"


//--------------------- .note.nv.tkinfo           --------------------------
	.section	.note.nv.tkinfo,"",@"SHT_NOTE"
	.sectionflags	@"SHF_NOTE_NV_TKINFO"
	.tkinfo
        /*0018*/ 	.word	0x00000002
        /*0030*/ 	.string	""
        /*0030*/ 	.string	"ptxas"
        /*0030*/ 	.string	"Cuda compilation tools, release 13.0, V13.0.88"
        /*0030*/ 	.string	"Build cuda_13.0.r13.0/compiler.36424714_0"
        /*0030*/ 	.string	"-arch sm_100 -m 64 "



//--------------------- .note.nv.cuinfo           --------------------------
	.section	.note.nv.cuinfo,"",@"SHT_NOTE"
	.sectionflags	@"SHF_NOTE_NV_CUINFO"
        /*0018*/ 	.short	0x0002
        /*001a*/ 	.short	0x0064
        /*001c*/ 	.short	0x0082
	.zero		2


//--------------------- .nv.info                  --------------------------
	.section	.nv.info,"",@"SHT_CUDA_INFO"
	.align	4


	//----- nvinfo : EIATTR_REGCOUNT
	.align		4
        /*0000*/ 	.byte	0x04, 0x2f
        /*0002*/ 	.short	(.L_1 - .L_0)
	.align		4
.L_0:
        /*0004*/ 	.word	index@(_Z6matmuliPKfS0_Pf)
        /*0008*/ 	.word	0x00000020


	//----- nvinfo : EIATTR_FRAME_SIZE
	.align		4
.L_1:
        /*000c*/ 	.byte	0x04, 0x11
        /*000e*/ 	.short	(.L_3 - .L_2)
	.align		4
.L_2:
        /*0010*/ 	.word	index@(_Z6matmuliPKfS0_Pf)
        /*0014*/ 	.word	0x00000000


	//----- nvinfo : EIATTR_MIN_STACK_SIZE
	.align		4
.L_3:
        /*0018*/ 	.byte	0x04, 0x12
        /*001a*/ 	.short	(.L_5 - .L_4)
	.align		4
.L_4:
        /*001c*/ 	.word	index@(_Z6matmuliPKfS0_Pf)
        /*0020*/ 	.word	0x00000000
.L_5:


//--------------------- .nv.compat                --------------------------
	.section	.nv.compat,"",@"SHT_CUDA_COMPAT_INFO"
	.align	4
        /*0000*/ 	.byte	0x02, 0x09, 0x00, 0x00, 0x02, 0x02, 0x01, 0x00, 0x02, 0x05, 0x05, 0x00, 0x03, 0x07, 0x01, 0x01
        /*0010*/ 	.byte	0x02, 0x03, 0x00, 0x00, 0x02, 0x06, 0x01, 0x00, 0x04, 0x0b, 0x08, 0x00, 0x09, 0x00, 0x00, 0x00
        /*0020*/ 	.byte	0x00, 0x00, 0x00, 0x00


//--------------------- .nv.info._Z6matmuliPKfS0_Pf --------------------------
	.section	.nv.info._Z6matmuliPKfS0_Pf,"",@"SHT_CUDA_INFO"
	.sectionflags	@""
	.align	4


	//----- nvinfo : EIATTR_CUDA_API_VERSION
	.align		4
        /*0000*/ 	.byte	0x04, 0x37
        /*0002*/ 	.short	(.L_7 - .L_6)
.L_6:
        /*0004*/ 	.word	0x00000082


	//----- nvinfo : EIATTR_KPARAM_INFO
	.align		4
.L_7:
        /*0008*/ 	.byte	0x04, 0x17
        /*000a*/ 	.short	(.L_9 - .L_8)
.L_8:
        /*000c*/ 	.word	0x00000000
        /*0010*/ 	.short	0x0003
        /*0012*/ 	.short	0x0018
        /*0014*/ 	.byte	0x00, 0xf5, 0x21, 0x00


	//----- nvinfo : EIATTR_KPARAM_INFO
	.align		4
.L_9:
        /*0018*/ 	.byte	0x04, 0x17
        /*001a*/ 	.short	(.L_11 - .L_10)
.L_10:
        /*001c*/ 	.word	0x00000000
        /*0020*/ 	.short	0x0002
        /*0022*/ 	.short	0x0010
        /*0024*/ 	.byte	0x00, 0xf5, 0x21, 0x00


	//----- nvinfo : EIATTR_KPARAM_INFO
	.align		4
.L_11:
        /*0028*/ 	.byte	0x04, 0x17
        /*002a*/ 	.short	(.L_13 - .L_12)
.L_12:
        /*002c*/ 	.word	0x00000000
        /*0030*/ 	.short	0x0001
        /*0032*/ 	.short	0x0008
        /*0034*/ 	.byte	0x00, 0xf5, 0x21, 0x00


	//----- nvinfo : EIATTR_KPARAM_INFO
	.align		4
.L_13:
        /*0038*/ 	.byte	0x04, 0x17
        /*003a*/ 	.short	(.L_15 - .L_14)
.L_14:
        /*003c*/ 	.word	0x00000000
        /*0040*/ 	.short	0x0000
        /*0042*/ 	.short	0x0000
        /*0044*/ 	.byte	0x00, 0xf0, 0x11, 0x00


	//----- nvinfo : EIATTR_SPARSE_MMA_MASK
	.align		4
.L_15:
        /*0048*/ 	.byte	0x03, 0x50
        /*004a*/ 	.short	0x0000


	//----- nvinfo : EIATTR_MAXREG_COUNT
	.align		4
        /*004c*/ 	.byte	0x03, 0x1b
        /*004e*/ 	.short	0x00ff


	//----- nvinfo : EIATTR_NUM_BARRIERS
	.align		4
        /*0050*/ 	.byte	0x02, 0x4c
        /*0052*/ 	.byte	0x01
	.zero		1


	//----- nvinfo : EIATTR_MERCURY_ISA_VERSION
	.align		4
        /*0054*/ 	.byte	0x03, 0x5f
        /*0056*/ 	.short	0x0101


	//----- nvinfo : EIATTR_VRC_CTA_INIT_COUNT
	.align		4
        /*0058*/ 	.byte	0x02, 0x4a
	.zero		1
	.zero		1


	//----- nvinfo : EIATTR_EXIT_INSTR_OFFSETS
	.align		4
        /*005c*/ 	.byte	0x04, 0x1c
        /*005e*/ 	.short	(.L_17 - .L_16)


	//   ....[0]....
.L_16:
        /*0060*/ 	.word	0x00000c80


	//   ....[1]....
        /*0064*/ 	.word	0x00000cd0


	//----- nvinfo : EIATTR_CBANK_PARAM_SIZE
	.align		4
.L_17:
        /*0068*/ 	.byte	0x03, 0x19
        /*006a*/ 	.short	0x0020


	//----- nvinfo : EIATTR_PARAM_CBANK
	.align		4
        /*006c*/ 	.byte	0x04, 0x0a
        /*006e*/ 	.short	(.L_19 - .L_18)
	.align		4
.L_18:
        /*0070*/ 	.word	index@(.nv.constant0._Z6matmuliPKfS0_Pf)
        /*0074*/ 	.short	0x0380
        /*0076*/ 	.short	0x0020


	//----- nvinfo : EIATTR_SW_WAR
	.align		4
.L_19:
        /*0078*/ 	.byte	0x04, 0x36
        /*007a*/ 	.short	(.L_21 - .L_20)
.L_20:
        /*007c*/ 	.word	0x00000008
.L_21:


//--------------------- .nv.callgraph             --------------------------
	.section	.nv.callgraph,"",@"SHT_CUDA_CALLGRAPH"
	.align	4
	.sectionentsize	8
	.align		4
        /*0000*/ 	.word	0x00000000
	.align		4
        /*0004*/ 	.word	0xffffffff
	.align		4
        /*0008*/ 	.word	0x00000000
	.align		4
        /*000c*/ 	.word	0xfffffffe
	.align		4
        /*0010*/ 	.word	0x00000000
	.align		4
        /*0014*/ 	.word	0xfffffffd
	.align		4
        /*0018*/ 	.word	0x00000000
	.align		4
        /*001c*/ 	.word	0xfffffffc


//--------------------- .text._Z6matmuliPKfS0_Pf  --------------------------
	.section	.text._Z6matmuliPKfS0_Pf,"ax",@progbits
	.align	128
        .global         _Z6matmuliPKfS0_Pf
        .type           _Z6matmuliPKfS0_Pf,@function
        .size           _Z6matmuliPKfS0_Pf,(.L_x_3 - _Z6matmuliPKfS0_Pf)
        .other          _Z6matmuliPKfS0_Pf,@"STO_CUDA_ENTRY STV_DEFAULT"
_Z6matmuliPKfS0_Pf:
.text._Z6matmuliPKfS0_Pf:
[----:B------:R-:W-:Y:S01]  /*0000*/  LDC R1, c[0x0][0x37c] ;  /* 0x0000df00ff017b82 */ /* 0x000fe20000000800 */
[----:B------:R-:W0:Y:S01]  /*0010*/  LDCU UR6, c[0x0][0x380] ;  /* 0x00007000ff0677ac */ /* 0x000e220008000800 */
[----:B------:R-:W1:Y:S06]  /*0020*/  S2R R16, SR_TID.X ;  /* 0x0000000000107919 */ /* 0x000e6c0000002100 */
[----:B------:R-:W1:Y:S01]  /*0030*/  LDC R18, c[0x0][0x360] ;  /* 0x0000d800ff127b82 */ /* 0x000e620000000800 */
[----:B------:R-:W-:Y:S01]  /*0040*/  HFMA2 R25, -RZ, RZ, 0, 0 ;  /* 0x00000000ff197431 */ /* 0x000fe200000001ff */
[----:B------:R-:W2:Y:S01]  /*0050*/  LDCU.64 UR8, c[0x0][0x358] ;  /* 0x00006b00ff0877ac */ /* 0x000ea20008000a00 */
[----:B------:R-:W3:Y:S05]  /*0060*/  S2R R19, SR_TID.Y ;  /* 0x0000000000137919 */ /* 0x000eea0000002200 */
[----:B------:R-:W1:Y:S08]  /*0070*/  S2UR UR4, SR_CTAID.X ;  /* 0x00000000000479c3 */ /* 0x000e700000002500 */
[----:B------:R-:W3:Y:S01]  /*0080*/  S2UR UR5, SR_CTAID.Y ;  /* 0x00000000000579c3 */ /* 0x000ee20000002600 */
[----:B0-----:R-:W-:-:S04]  /*0090*/  MOV R6, UR6 ;  /* 0x0000000600067c02 */ /* 0x001fc80008000f00 */
[----:B------:R-:W-:-:S03]  /*00a0*/  ISETP.GE.AND P0, PT, R6, 0x1, PT ;  /* 0x000000010600780c */ /* 0x000fc60003f06270 */
[----:B------:R-:W3:Y:S01]  /*00b0*/  LDC R21, c[0x0][0x364] ;  /* 0x0000d900ff157b82 */ /* 0x000ee20000000800 */
[----:B-1----:R-:W-:Y:S02]  /*00c0*/  IMAD R18, R18, UR4, R16 ;  /* 0x0000000412127c24 */ /* 0x002fe4000f8e0210 */
[----:B---3--:R-:W-:-:S07]  /*00d0*/  IMAD R21, R21, UR5, R19 ;  /* 0x0000000515157c24 */ /* 0x008fce000f8e0213 */
[----:B--2---:R-:W-:Y:S05]  /*00e0*/  @!P0 BRA `(.L_x_0) ;  /* 0x0000000800dc8947 */ /* 0x004fea0003800000 */
[----:B------:R-:W0:Y:S01]  /*00f0*/  S2UR UR6, SR_CgaCtaId ;  /* 0x00000000000679c3 */ /* 0x000e220000008800 */
[----:B------:R-:W-:Y:S01]  /*0100*/  UMOV UR4, 0x400 ;  /* 0x0000040000047882 */ /* 0x000fe20000000000 */
[C---:B------:R-:W-:Y:S01]  /*0110*/  LEA R4, R19.reuse, R16, 0x6 ;  /* 0x0000001013047211 */ /* 0x040fe200078e30ff */
[----:B------:R-:W-:Y:S01]  /*0120*/  UIADD3 UR5, UPT, UPT, UR4, 0x4000, URZ ;  /* 0x0000400004057890 */ /* 0x000fe2000fffe0ff */
[----:B------:R-:W-:Y:S01]  /*0130*/  MOV R25, RZ ;  /* 0x000000ff00197202 */ /* 0x000fe20000000f00 */
[-C--:B------:R-:W-:Y:S02]  /*0140*/  IMAD R17, R19, R6.reuse, R18 ;  /* 0x0000000613117224 */ /* 0x080fe400078e0212 */
[----:B------:R-:W-:Y:S01]  /*0150*/  IMAD R7, R21, R6, R16 ;  /* 0x0000000615077224 */ /* 0x000fe200078e0210 */
[----:B------:R-:W1:Y:S01]  /*0160*/  LDC R0, c[0x0][0x380] ;  /* 0x0000e000ff007b82 */ /* 0x000e620000000800 */
[----:B0-----:R-:W-:Y:S02]  /*0170*/  ULEA UR4, UR6, UR4, 0x18 ;  /* 0x0000000406047291 */ /* 0x001fe4000f8ec0ff */
[----:B------:R-:W-:-:S04]  /*0180*/  ULEA UR5, UR6, UR5, 0x18 ;  /* 0x0000000506057291 */ /* 0x000fc8000f8ec0ff */
[C---:B------:R-:W-:Y:S02]  /*0190*/  LEA R5, R4.reuse, UR4, 0x2 ;  /* 0x0000000404057c11 */ /* 0x040fe4000f8e10ff */
[----:B------:R-:W-:Y:S02]  /*01a0*/  LEA R4, R4, UR5, 0x2 ;  /* 0x0000000504047c11 */ /* 0x000fe4000f8e10ff */
[----:B------:R-:W-:Y:S02]  /*01b0*/  LEA R2, R16, UR5, 0x2 ;  /* 0x0000000510027c11 */ /* 0x000fe4000f8e10ff */
[----:B------:R-:W-:Y:S01]  /*01c0*/  LEA R3, R19, UR4, 0x8 ;  /* 0x0000000413037c11 */ /* 0x000fe2000f8e40ff */
[----:B------:R-:W-:-:S06]  /*01d0*/  UMOV UR4, URZ ;  /* 0x000000ff00047c82 */ /* 0x000fcc0008000000 */
.L_x_1:
[----:B-1----:R-:W-:Y:S01]  /*01e0*/  MOV R6, R0 ;  /* 0x0000000000067202 */ /* 0x002fe20000000f00 */
[----:B------:R-:W-:Y:S01]  /*01f0*/  HFMA2 R24, -RZ, RZ, 0, 0 ;  /* 0x00000000ff187431 */ /* 0x000fe200000001ff */
[----:B------:R-:W-:Y:S02]  /*0200*/  VIMNMX.U32 R9, PT, PT, R21, R16, !PT ;  /* 0x0000001015097248 */ /* 0x000fe40007fe0000 */
[-C--:B------:R-:W-:Y:S02]  /*0210*/  ISETP.GE.U32.AND P0, PT, R19, R6.reuse, PT ;  /* 0x000000061300720c */ /* 0x080fe40003f06070 */
[-C--:B------:R-:W-:Y:S02]  /*0220*/  ISETP.GE.U32.AND P1, PT, R9, R6.reuse, PT ;  /* 0x000000060900720c */ /* 0x080fe40003f26070 */
[----:B------:R-:W-:Y:S02]  /*0230*/  ISETP.GE.OR P0, PT, R18, R6, P0 ;  /* 0x000000061200720c */ /* 0x000fe40000706670 */
[----:B------:R-:W-:-:S09]  /*0240*/  MOV R26, RZ ;  /* 0x000000ff001a7202 */ /* 0x000fd20000000f00 */
[----:B------:R-:W0:Y:S08]  /*0250*/  @!P1 LDC.64 R10, c[0x0][0x388] ;  /* 0x0000e200ff0a9b82 */ /* 0x000e300000000a00 */
[----:B------:R-:W1:Y:S01]  /*0260*/  @!P0 LDC.64 R8, c[0x0][0x390] ;  /* 0x0000e400ff088b82 */ /* 0x000e620000000a00 */
[----:B0-----:R-:W-:-:S05]  /*0270*/  @!P1 IMAD.WIDE.U32 R10, R7, 0x4, R10 ;  /* 0x00000004070a9825 */ /* 0x001fca00078e000a */
[----:B------:R-:W2:Y:S01]  /*0280*/  @!P1 LDG.E R24, desc[UR8][R10.64] ;  /* 0x000000080a189981 */ /* 0x000ea2000c1e1900 */
[----:B-1----:R-:W-:-:S05]  /*0290*/  @!P0 IMAD.WIDE.U32 R22, R17, 0x4, R8 ;  /* 0x0000000411168825 */ /* 0x002fca00078e0008 */
[----:B------:R-:W3:Y:S04]  /*02a0*/  @!P0 LDG.E R26, desc[UR8][R22.64] ;  /* 0x00000008161a8981 */ /* 0x000ee8000c1e1900 */
[----:B--2---:R-:W-:Y:S04]  /*02b0*/  STS [R5], R24 ;  /* 0x0000001805007388 */ /* 0x004fe80000000800 */
[----:B---3--:R-:W-:Y:S01]  /*02c0*/  STS [R4], R26 ;  /* 0x0000001a04007388 */ /* 0x008fe20000000800 */
[----:B------:R-:W-:Y:S06]  /*02d0*/  BAR.SYNC.DEFER_BLOCKING 0x0 ;  /* 0x0000000000007b1d */ /* 0x000fec0000010000 */
[----:B------:R-:W-:Y:S04]  /*02e0*/  LDS R28, [R2] ;  /* 0x00000000021c7984 */ /* 0x000fe80000000800 */
[----:B------:R-:W0:Y:S04]  /*02f0*/  LDS.128 R12, [R3] ;  /* 0x00000000030c7984 */ /* 0x000e280000000c00 */
[----:B------:R-:W1:Y:S04]  /*0300*/  LDS R23, [R2+0x100] ;  /* 0x0001000002177984 */ /* 0x000e680000000800 */
[----:B------:R-:W2:Y:S04]  /*0310*/  LDS R27, [R2+0x200] ;  /* 0x00020000021b7984 */ /* 0x000ea80000000800 */
[----:B------:R-:W3:Y:S04]  /*0320*/  LDS R20, [R2+0x300] ;  /* 0x0003000002147984 */ /* 0x000ee80000000800 */
[----:B------:R-:W-:Y:S04]  /*0330*/  LDS R29, [R2+0x400] ;  /* 0x00040000021d7984 */ /* 0x000fe80000000800 */
[----:B------:R-:W4:Y:S04]  /*0340*/  LDS.128 R8, [R3+0x10] ;  /* 0x0000100003087984 */ /* 0x000f280000000c00 */
[----:B------:R-:W5:Y:S04]  /*0350*/  LDS R22, [R2+0x500] ;  /* 0x0005000002167984 */ /* 0x000f680000000800 */
[----:B------:R-:W-:Y:S04]  /*0360*/  LDS R24, [R2+0x700] ;  /* 0x0007000002187984 */ /* 0x000fe80000000800 */
[----:B------:R-:W-:Y:S01]  /*0370*/  LDS R26, [R2+0x1300] ;  /* 0x00130000021a7984 */ /* 0x000fe20000000800 */
[----:B0-----:R-:W-:-:S04]  /*0380*/  FFMA R12, R12, R28, R25 ;  /* 0x0000001c0c0c7223 */ /* 0x001fc80000000019 */
[----:B-1----:R-:W-:Y:S02]  /*0390*/  FFMA R12, R23, R13, R12 ;  /* 0x0000000d170c7223 */ /* 0x002fe4000000000c */
[----:B------:R-:W0:Y:S02]  /*03a0*/  LDS R23, [R2+0x600] ;  /* 0x0006000002177984 */ /* 0x000e240000000800 */
[----:B--2---:R-:W-:-:S04]  /*03b0*/  FFMA R27, R27, R14, R12 ;  /* 0x0000000e1b1b7223 */ /* 0x004fc8000000000c */
[----:B---3--:R-:W-:Y:S02]  /*03c0*/  FFMA R25, R20, R15, R27 ;  /* 0x0000000f14197223 */ /* 0x008fe4000000001b */
[----:B------:R-:W-:Y:S04]  /*03d0*/  LDS R27, [R2+0x800] ;  /* 0x00080000021b7984 */ /* 0x000fe80000000800 */
[----:B------:R-:W1:Y:S04]  /*03e0*/  LDS.128 R12, [R3+0x20] ;  /* 0x00002000030c7984 */ /* 0x000e680000000c00 */
[----:B------:R-:W2:Y:S01]  /*03f0*/  LDS R20, [R2+0x900] ;  /* 0x0009000002147984 */ /* 0x000ea20000000800 */
[----:B----4-:R-:W-:-:S04]  /*0400*/  FFMA R25, R8, R29, R25 ;  /* 0x0000001d08197223 */ /* 0x010fc80000000019 */
[----:B-----5:R-:W-:Y:S02]  /*0410*/  FFMA R22, R22, R9, R25 ;  /* 0x0000000916167223 */ /* 0x020fe40000000019 */
[----:B------:R-:W3:Y:S02]  /*0420*/  LDS R25, [R2+0xa00] ;  /* 0x000a000002197984 */ /* 0x000ee40000000800 */
[----:B0-----:R-:W-:Y:S02]  /*0430*/  FFMA R23, R23, R10, R22 ;  /* 0x0000000a17177223 */ /* 0x001fe40000000016 */
[----:B------:R-:W0:Y:S02]  /*0440*/  LDS R22, [R2+0xb00] ;  /* 0x000b000002167984 */ /* 0x000e240000000800 */
[----:B------:R-:W-:Y:S02]  /*0450*/  FFMA R29, R24, R11, R23 ;  /* 0x0000000b181d7223 */ /* 0x000fe40000000017 */
[----:B------:R-:W-:Y:S04]  /*0460*/  LDS R23, [R2+0xc00] ;  /* 0x000c000002177984 */ /* 0x000fe80000000800 */
[----:B------:R-:W4:Y:S04]  /*0470*/  LDS.128 R8, [R3+0x30] ;  /* 0x0000300003087984 */ /* 0x000f280000000c00 */
[----:B------:R-:W5:Y:S01]  /*0480*/  LDS R24, [R2+0xd00] ;  /* 0x000d000002187984 */ /* 0x000f620000000800 */
[----:B-1----:R-:W-:-:S03]  /*0490*/  FFMA R27, R12, R27, R29 ;  /* 0x0000001b0c1b7223 */ /* 0x002fc6000000001d */
[----:B------:R-:W1:Y:S01]  /*04a0*/  LDS R29, [R2+0xe00] ;  /* 0x000e0000021d7984 */ /* 0x000e620000000800 */
[----:B--2---:R-:W-:-:S03]  /*04b0*/  FFMA R12, R20, R13, R27 ;  /* 0x0000000d140c7223 */ /* 0x004fc6000000001b */
[----:B------:R-:W2:Y:S01]  /*04c0*/  LDS R20, [R2+0xf00] ;  /* 0x000f000002147984 */ /* 0x000ea20000000800 */
[----:B---3--:R-:W-:-:S04]  /*04d0*/  FFMA R25, R25, R14, R12 ;  /* 0x0000000e19197223 */ /* 0x008fc8000000000c */
[----:B0-----:R-:W-:Y:S02]  /*04e0*/  FFMA R27, R22, R15, R25 ;  /* 0x0000000f161b7223 */ /* 0x001fe40000000019 */
[----:B------:R-:W-:Y:S04]  /*04f0*/  LDS R25, [R2+0x1000] ;  /* 0x0010000002197984 */ /* 0x000fe80000000800 */
[----:B------:R-:W0:Y:S04]  /*0500*/  LDS.128 R12, [R3+0x40] ;  /* 0x00004000030c7984 */ /* 0x000e280000000c00 */
[----:B------:R-:W3:Y:S01]  /*0510*/  LDS R22, [R2+0x1100] ;  /* 0x0011000002167984 */ /* 0x000ee20000000800 */
[----:B----4-:R-:W-:-:S03]  /*0520*/  FFMA R23, R8, R23, R27 ;  /* 0x0000001708177223 */ /* 0x010fc6000000001b */
[----:B------:R-:W4:Y:S01]  /*0530*/  LDS R27, [R2+0x1200] ;  /* 0x00120000021b7984 */ /* 0x000f220000000800 */
[----:B-----5:R-:W-:-:S03]  /*0540*/  FFMA R24, R24, R9, R23 ;  /* 0x0000000918187223 */ /* 0x020fc60000000017 */
[----:B------:R-:W-:Y:S01]  /*0550*/  LDS R23, [R2+0x1400] ;  /* 0x0014000002177984 */ /* 0x000fe20000000800 */
[----:B-1----:R-:W-:-:S03]  /*0560*/  FFMA R29, R29, R10, R24 ;  /* 0x0000000a1d1d7223 */ /* 0x002fc60000000018 */
[----:B------:R-:W-:Y:S01]  /*0570*/  LDS R24, [R2+0x1700] ;  /* 0x0017000002187984 */ /* 0x000fe20000000800 */
[----:B--2---:R-:W-:-:S03]  /*0580*/  FFMA R29, R20, R11, R29 ;  /* 0x0000000b141d7223 */ /* 0x004fc6000000001d */
[----:B------:R-:W1:Y:S04]  /*0590*/  LDS.128 R8, [R3+0x50] ;  /* 0x0000500003087984 */ /* 0x000e680000000c00 */
[----:B------:R-:W2:Y:S01]  /*05a0*/  LDS R20, [R2+0x1500] ;  /* 0x0015000002147984 */ /* 0x000ea20000000800 */
[----:B0-----:R-:W-:-:S04]  /*05b0*/  FFMA R25, R12, R25, R29 ;  /* 0x000000190c197223 */ /* 0x001fc8000000001d */
[----:B---3--:R-:W-:Y:S02]  /*05c0*/  FFMA R22, R22, R13, R25 ;  /* 0x0000000d16167223 */ /* 0x008fe40000000019 */
[----:B------:R-:W0:Y:S02]  /*05d0*/  LDS R25, [R2+0x1600] ;  /* 0x0016000002197984 */ /* 0x000e240000000800 */
[----:B----4-:R-:W-:Y:S02]  /*05e0*/  FFMA R27, R27, R14, R22 ;  /* 0x0000000e1b1b7223 */ /* 0x010fe40000000016 */
[----:B------:R-:W-:Y:S02]  /*05f0*/  LDS R22, [R2+0x1900] ;  /* 0x0019000002167984 */ /* 0x000fe40000000800 */
[----:B------:R-:W-:Y:S02]  /*0600*/  FFMA R29, R26, R15, R27 ;  /* 0x0000000f1a1d7223 */ /* 0x000fe4000000001b */
[----:B------:R-:W-:Y:S04]  /*0610*/  LDS R27, [R2+0x1800] ;  /* 0x00180000021b7984 */ /* 0x000fe80000000800 */
[----:B------:R-:W3:Y:S01]  /*0620*/  LDS.128 R12, [R3+0x60] ;  /* 0x00006000030c7984 */ /* 0x000ee20000000c00 */
[----:B-1----:R-:W-:-:S03]  /*0630*/  FFMA R23, R8, R23, R29 ;  /* 0x0000001708177223 */ /* 0x002fc6000000001d */
[----:B------:R-:W-:Y:S01]  /*0640*/  LDS R26, [R2+0x1b00] ;  /* 0x001b0000021a7984 */ /* 0x000fe20000000800 */
[----:B--2---:R-:W-:-:S03]  /*0650*/  FFMA R20, R20, R9, R23 ;  /* 0x0000000914147223 */ /* 0x004fc60000000017 */
[----:B------:R-:W1:Y:S01]  /*0660*/  LDS R23, [R2+0x1a00] ;  /* 0x001a000002177984 */ /* 0x000e620000000800 */
[----:B0-----:R-:W-:-:S03]  /*0670*/  FFMA R25, R25, R10, R20 ;  /* 0x0000000a19197223 */ /* 0x001fc60000000014 */
[----:B------:R-:W-:Y:S01]  /*0680*/  LDS R20, [R2+0x1d00] ;  /* 0x001d000002147984 */ /* 0x000fe20000000800 */
[----:B------:R-:W-:-:S03]  /*0690*/  FFMA R29, R24, R11, R25 ;  /* 0x0000000b181d7223 */ /* 0x000fc60000000019 */
[----:B------:R-:W-:Y:S04]  /*06a0*/  LDS R25, [R2+0x1c00] ;  /* 0x001c000002197984 */ /* 0x000fe80000000800 */
[----:B------:R-:W0:Y:S01]  /*06b0*/  LDS.128 R8, [R3+0x70] ;  /* 0x0000700003087984 */ /* 0x000e220000000c00 */
[----:B---3--:R-:W-:-:S03]  /*06c0*/  FFMA R27, R12, R27, R29 ;  /* 0x0000001b0c1b7223 */ /* 0x008fc6000000001d */
[----:B------:R-:W-:Y:S01]  /*06d0*/  LDS R24, [R2+0x1f00] ;  /* 0x001f000002187984 */ /* 0x000fe20000000800 */
[----:B------:R-:W-:-:S03]  /*06e0*/  FFMA R22, R22, R13, R27 ;  /* 0x0000000d16167223 */ /* 0x000fc6000000001b */
[----:B------:R-:W2:Y:S01]  /*06f0*/  LDS R27, [R2+0x1e00] ;  /* 0x001e0000021b7984 */ /* 0x000ea20000000800 */
[----:B-1----:R-:W-:-:S03]  /*0700*/  FFMA R23, R23, R14, R22 ;  /* 0x0000000e17177223 */ /* 0x002fc60000000016 */
[----:B------:R-:W-:Y:S01]  /*0710*/  LDS R22, [R2+0x2100] ;  /* 0x0021000002167984 */ /* 0x000fe20000000800 */
[----:B------:R-:W-:-:S03]  /*0720*/  FFMA R29, R26, R15, R23 ;  /* 0x0000000f1a1d7223 */ /* 0x000fc60000000017 */
[----:B------:R-:W-:Y:S04]  /*0730*/  LDS R23, [R2+0x2000] ;  /* 0x0020000002177984 */ /* 0x000fe80000000800 */
[----:B------:R-:W1:Y:S04]  /*0740*/  LDS.128 R12, [R3+0x80] ;  /* 0x00008000030c7984 */ /* 0x000e680000000c00 */
[----:B------:R-:W-:Y:S01]  /*0750*/  LDS R26, [R2+0x2300] ;  /* 0x00230000021a7984 */ /* 0x000fe20000000800 */
[----:B0-----:R-:W-:-:S03]  /*0760*/  FFMA R25, R8, R25, R29 ;  /* 0x0000001908197223 */ /* 0x001fc6000000001d */
[----:B------:R-:W0:Y:S01]  /*0770*/  LDS R29, [R2+0x2200] ;  /* 0x00220000021d7984 */ /* 0x000e220000000800 */
[----:B------:R-:W-:-:S03]  /*0780*/  FFMA R20, R20, R9, R25 ;  /* 0x0000000914147223 */ /* 0x000fc60000000019 */
[----:B------:R-:W-:Y:S01]  /*0790*/  LDS R25, [R2+0x2400] ;  /* 0x0024000002197984 */ /* 0x000fe20000000800 */
[----:B--2---:R-:W-:-:S03]  /*07a0*/  FFMA R27, R27, R10, R20 ;  /* 0x0000000a1b1b7223 */ /* 0x004fc60000000014 */
[----:B------:R-:W-:Y:S01]  /*07b0*/  LDS R20, [R2+0x2500] ;  /* 0x0025000002147984 */ /* 0x000fe20000000800 */
[----:B------:R-:W-:-:S03]  /*07c0*/  FFMA R27, R24, R11, R27 ;  /* 0x0000000b181b7223 */ /* 0x000fc6000000001b */
[----:B------:R-:W2:Y:S04]  /*07d0*/  LDS.128 R8, [R3+0x90] ;  /* 0x0000900003087984 */ /* 0x000ea80000000c00 */
[----:B------:R-:W-:Y:S01]  /*07e0*/  LDS R24, [R2+0x2700] ;  /* 0x0027000002187984 */ /* 0x000fe20000000800 */
[----:B-1----:R-:W-:-:S03]  /*07f0*/  FFMA R23, R12, R23, R27 ;  /* 0x000000170c177223 */ /* 0x002fc6000000001b */
[----:B------:R-:W1:Y:S01]  /*0800*/  LDS R27, [R2+0x2600] ;  /* 0x00260000021b7984 */ /* 0x000e620000000800 */
[----:B------:R-:W-:-:S03]  /*0810*/  FFMA R22, R22, R13, R23 ;  /* 0x0000000d16167223 */ /* 0x000fc60000000017 */
[----:B------:R-:W-:Y:S01]  /*0820*/  LDS R23, [R2+0x2800] ;  /* 0x0028000002177984 */ /* 0x000fe20000000800 */
[----:B0-----:R-:W-:-:S03]  /*0830*/  FFMA R29, R29, R14, R22 ;  /* 0x0000000e1d1d7223 */ /* 0x001fc60000000016 */
[----:B------:R-:W-:Y:S01]  /*0840*/  LDS R22, [R2+0x2900] ;  /* 0x0029000002167984 */ /* 0x000fe20000000800 */
[----:B------:R-:W-:-:S03]  /*0850*/  FFMA R29, R26, R15, R29 ;  /* 0x0000000f1a1d7223 */ /* 0x000fc6000000001d */
[----:B------:R-:W0:Y:S04]  /*0860*/  LDS.128 R12, [R3+0xa0] ;  /* 0x0000a000030c7984 */ /* 0x000e280000000c00 */
[----:B------:R-:W-:Y:S01]  /*0870*/  LDS R26, [R2+0x2b00] ;  /* 0x002b0000021a7984 */ /* 0x000fe20000000800 */
[----:B--2---:R-:W-:-:S04]  /*0880*/  FFMA R25, R8, R25, R29 ;  /* 0x0000001908197223 */ /* 0x004fc8000000001d */
[----:B------:R-:W-:Y:S02]  /*0890*/  FFMA R20, R20, R9, R25 ;  /* 0x0000000914147223 */ /* 0x000fe40000000019 */
[----:B------:R-:W2:Y:S02]  /*08a0*/  LDS R25, [R2+0x2a00] ;  /* 0x002a000002197984 */ /* 0x000ea40000000800 */
[----:B-1----:R-:W-:Y:S02]  /*08b0*/  FFMA R27, R27, R10, R20 ;  /* 0x0000000a1b1b7223 */ /* 0x002fe40000000014 */
[----:B------:R-:W-:Y:S02]  /*08c0*/  LDS R20, [R2+0x2d00] ;  /* 0x002d000002147984 */ /* 0x000fe40000000800 */
[----:B------:R-:W-:Y:S02]  /*08d0*/  FFMA R29, R24, R11, R27 ;  /* 0x0000000b181d7223 */ /* 0x000fe4000000001b */
[----:B------:R-:W-:Y:S04]  /*08e0*/  LDS R27, [R2+0x2c00] ;  /* 0x002c0000021b7984 */ /* 0x000fe80000000800 */
[----:B------:R-:W1:Y:S04]  /*08f0*/  LDS.128 R8, [R3+0xb0] ;  /* 0x0000b00003087984 */ /* 0x000e680000000c00 */
[----:B------:R-:W-:Y:S01]  /*0900*/  LDS R24, [R2+0x3100] ;  /* 0x0031000002187984 */ /* 0x000fe20000000800 */
[----:B0-----:R-:W-:-:S03]  /*0910*/  FFMA R23, R12, R23, R29 ;  /* 0x000000170c177223 */ /* 0x001fc6000000001d */
[----:B------:R-:W0:Y:S01]  /*0920*/  LDS R29, [R2+0x2e00] ;  /* 0x002e0000021d7984 */ /* 0x000e220000000800 */
[----:B------:R-:W-:-:S03]  /*0930*/  FFMA R12, R22, R13, R23 ;  /* 0x0000000d160c7223 */ /* 0x000fc60000000017 */
[----:B------:R-:W3:Y:S04]  /*0940*/  LDS R22, [R2+0x2f00] ;  /* 0x002f000002167984 */ /* 0x000ee80000000800 */
[----:B------:R-:W-:Y:S01]  /*0950*/  LDS R23, [R2+0x3000] ;  /* 0x0030000002177984 */ /* 0x000fe20000000800 */
[----:B--2---:R-:W-:-:S04]  /*0960*/  FFMA R25, R25, R14, R12 ;  /* 0x0000000e19197223 */ /* 0x004fc8000000000c */
[----:B------:R-:W-:Y:S02]  /*0970*/  FFMA R25, R26, R15, R25 ;  /* 0x0000000f1a197223 */ /* 0x000fe40000000019 */
        /* <DEDUP_REMOVED lines=8> */
[----:B---3--:R-:W-:-:S03]  /*0a00*/  FFMA R29, R22, R11, R29 ;  /* 0x0000000b161d7223 */ /* 0x008fc6000000001d */
[----:B------:R-:W0:Y:S04]  /*0a10*/  LDS.128 R8, [R3+0xd0] ;  /* 0x0000d00003087984 */ /* 0x000e280000000c00 */
[----:B------:R-:W-:Y:S01]  /*0a20*/  LDS R22, [R2+0x3900] ;  /* 0x0039000002167984 */ /* 0x000fe20000000800 */
[----:B--2---:R-:W-:-:S04]  /*0a30*/  FFMA R23, R12, R23, R29 ;  /* 0x000000170c177223 */ /* 0x004fc8000000001d */
[----:B------:R-:W-:Y:S02]  /*0a40*/  FFMA R24, R24, R13, R23 ;  /* 0x0000000d18187223 */ /* 0x000fe40000000017 */
[----:B------:R-:W2:Y:S02]  /*0a50*/  LDS R23, [R2+0x3600] ;  /* 0x0036000002177984 */ /* 0x000ea40000000800 */
[----:B-1----:R-:W-:Y:S02]  /*0a60*/  FFMA R27, R27, R14, R24 ;  /* 0x0000000e1b1b7223 */ /* 0x002fe40000000018 */
[----:B------:R-:W1:Y:S02]  /*0a70*/  LDS R24, [R2+0x3700] ;  /* 0x0037000002187984 */ /* 0x000e640000000800 */
[----:B------:R-:W-:Y:S02]  /*0a80*/  FFMA R29, R26, R15, R27 ;  /* 0x0000000f1a1d7223 */ /* 0x000fe4000000001b */
[----:B------:R-:W-:Y:S04]  /*0a90*/  LDS R27, [R2+0x3800] ;  /* 0x00380000021b7984 */ /* 0x000fe80000000800 */
[----:B------:R-:W3:Y:S04]  /*0aa0*/  LDS.128 R12, [R3+0xe0] ;  /* 0x0000e000030c7984 */ /* 0x000ee80000000c00 */
[----:B------:R-:W-:Y:S01]  /*0ab0*/  LDS R26, [R2+0x3e00] ;  /* 0x003e0000021a7984 */ /* 0x000fe20000000800 */
[----:B0-----:R-:W-:-:S04]  /*0ac0*/  FFMA R25, R8, R25, R29 ;  /* 0x0000001908197223 */ /* 0x001fc8000000001d */
[----:B------:R-:W-:Y:S02]  /*0ad0*/  FFMA R20, R20, R9, R25 ;  /* 0x0000000914147223 */ /* 0x000fe40000000019 */
[----:B------:R-:W0:Y:S02]  /*0ae0*/  LDS R25, [R2+0x3a00] ;  /* 0x003a000002197984 */ /* 0x000e240000000800 */
[----:B--2---:R-:W-:Y:S02]  /*0af0*/  FFMA R23, R23, R10, R20 ;  /* 0x0000000a17177223 */ /* 0x004fe40000000014 */
[----:B------:R-:W2:Y:S02]  /*0b00*/  LDS R20, [R2+0x3b00] ;  /* 0x003b000002147984 */ /* 0x000ea40000000800 */
[----:B-1----:R-:W-:Y:S02]  /*0b10*/  FFMA R29, R24, R11, R23 ;  /* 0x0000000b181d7223 */ /* 0x002fe40000000017 */
[----:B------:R-:W-:Y:S04]  /*0b20*/  LDS R23, [R2+0x3c00] ;  /* 0x003c000002177984 */ /* 0x000fe80000000800 */
[----:B------:R-:W1:Y:S01]  /*0b30*/  LDS.128 R8, [R3+0xf0] ;  /* 0x0000f00003087984 */ /* 0x000e620000000c00 */
[----:B---3--:R-:W-:-:S03]  /*0b40*/  FFMA R27, R12, R27, R29 ;  /* 0x0000001b0c1b7223 */ /* 0x008fc6000000001d */
[----:B------:R-:W3:Y:S01]  /*0b50*/  LDS R12, [R2+0x3d00] ;  /* 0x003d0000020c7984 */ /* 0x000ee20000000800 */
[----:B------:R-:W-:-:S03]  /*0b60*/  FFMA R24, R22, R13, R27 ;  /* 0x0000000d16187223 */ /* 0x000fc6000000001b */
[----:B------:R-:W4:Y:S01]  /*0b70*/  LDS R22, [R2+0x3f00] ;  /* 0x003f000002167984 */ /* 0x000f220000000800 */
[----:B------:R-:W-:Y:S01]  /*0b80*/  UIADD3 UR4, UPT, UPT, UR4, 0x40, URZ ;  /* 0x0000004004047890 */ /* 0x000fe2000fffe0ff */
[----:B------:R-:W-:Y:S05]  /*0b90*/  BAR.SYNC.DEFER_BLOCKING 0x0 ;  /* 0x0000000000007b1d */ /* 0x000fea0000010000 */
[----:B------:R-:W-:Y:S01]  /*0ba0*/  ISETP.LE.AND P0, PT, R6, UR4, PT ;  /* 0x0000000406007c0c */ /* 0x000fe2000bf03270 */
[----:B0-----:R-:W-:-:S04]  /*0bb0*/  FFMA R25, R25, R14, R24 ;  /* 0x0000000e19197223 */ /* 0x001fc80000000018 */
[----:B--2---:R-:W-:-:S04]  /*0bc0*/  FFMA R15, R20, R15, R25 ;  /* 0x0000000f140f7223 */ /* 0x004fc80000000019 */
[----:B-1----:R-:W-:-:S04]  /*0bd0*/  FFMA R15, R8, R23, R15 ;  /* 0x00000017080f7223 */ /* 0x002fc8000000000f */
[----:B---3--:R-:W-:-:S04]  /*0be0*/  FFMA R9, R12, R9, R15 ;  /* 0x000000090c097223 */ /* 0x008fc8000000000f */
[----:B------:R-:W-:Y:S01]  /*0bf0*/  FFMA R9, R26, R10, R9 ;  /* 0x0000000a1a097223 */ /* 0x000fe20000000009 */
[----:B------:R-:W-:Y:S02]  /*0c00*/  IADD3 R16, PT, PT, R16, 0x40, RZ ;  /* 0x0000004010107810 */ /* 0x000fe40007ffe0ff */
[----:B------:R-:W-:Y:S01]  /*0c10*/  IADD3 R19, PT, PT, R19, 0x40, RZ ;  /* 0x0000004013137810 */ /* 0x000fe20007ffe0ff */
[----:B----4-:R-:W-:Y:S01]  /*0c20*/  FFMA R25, R22, R11, R9 ;  /* 0x0000000b16197223 */ /* 0x010fe20000000009 */
[----:B------:R-:W-:Y:S02]  /*0c30*/  IADD3 R7, PT, PT, R7, 0x40, RZ ;  /* 0x0000004007077810 */ /* 0x000fe40007ffe0ff */
[----:B------:R-:W-:Y:S01]  /*0c40*/  LEA R17, R6, R17, 0x6 ;  /* 0x0000001106117211 */ /* 0x000fe200078e30ff */
[----:B------:R-:W-:Y:S06]  /*0c50*/  @!P0 BRA `(.L_x_1) ;  /* 0xfffffff400608947 */ /* 0x000fec000383ffff */
.L_x_0:
[----:B------:R-:W-:-:S04]  /*0c60*/  VIMNMX R3, PT, PT, R18, R21, !PT ;  /* 0x0000001512037248 */ /* 0x000fc80007fe0100 */
[----:B------:R-:W-:-:S13]  /*0c70*/  ISETP.GE.AND P0, PT, R3, R6, PT ;  /* 0x000000060300720c */ /* 0x000fda0003f06270 */
[----:B------:R-:W-:Y:S05]  /*0c80*/  @P0 EXIT ;  /* 0x000000000000094d */ /* 0x000fea0003800000 */
[----:B------:R-:W0:Y:S01]  /*0c90*/  LDC.64 R2, c[0x0][0x398] ;  /* 0x0000e600ff027b82 */ /* 0x000e220000000a00 */
[----:B------:R-:W-:-:S04]  /*0ca0*/  IMAD R21, R18, R6, R21 ;  /* 0x0000000612157224 */ /* 0x000fc800078e0215 */
[----:B0-----:R-:W-:-:S05]  /*0cb0*/  IMAD.WIDE R2, R21, 0x4, R2 ;  /* 0x0000000415027825 */ /* 0x001fca00078e0202 */
[----:B------:R-:W-:Y:S01]  /*0cc0*/  STG.E desc[UR8][R2.64], R25 ;  /* 0x0000001902007986 */ /* 0x000fe2000c101908 */
[----:B------:R-:W-:Y:S05]  /*0cd0*/  EXIT ;  /* 0x000000000000794d */ /* 0x000fea0003800000 */
.L_x_2:
[----:B------:R-:W-:-:S00]  /*0ce0*/  BRA `(.L_x_2) ;  /* 0xfffffffc00fc7947 */ /* 0x000fc0000383ffff */
[----:B------:R-:W-:-:S00]  /*0cf0*/  NOP ;  /* 0x0000000000007918 */ /* 0x000fc00000000000 */
        /* <DEDUP_REMOVED lines=8> */
.L_x_3:


//--------------------- .nv.shared._Z6matmuliPKfS0_Pf --------------------------
	.section	.nv.shared._Z6matmuliPKfS0_Pf,"aw",@nobits
	.sectionflags	@""
	.align	4
.nv.shared._Z6matmuliPKfS0_Pf:
	.zero		33792


//--------------------- .nv.shared.reserved.0     --------------------------
	.section	.nv.shared.reserved.0,"aw",@nobits
	.weak		__nv_reservedSMEM_offset_0_alias
	.size		__nv_reservedSMEM_offset_0_alias, 0, 64
	.other		__nv_reservedSMEM_offset_0_alias,@"STO_CUDA_RESERVED_SHARED STV_DEFAULT"
__nv_reservedSMEM_offset_0_alias:
	.zero		0
	.zero		64


//--------------------- .nv.constant0._Z6matmuliPKfS0_Pf --------------------------
	.section	.nv.constant0._Z6matmuliPKfS0_Pf,"a",@progbits
	.sectionflags	@""
	.align	4
.nv.constant0._Z6matmuliPKfS0_Pf:
	.zero		928


//--------------------- SYMBOLS --------------------------

	.type		.nv.reservedSmem.offset0,@object
	.size		.nv.reservedSmem.offset0,0x4
	.type		.nv.reservedSmem.cap,@object
	.size		.nv.reservedSmem.cap,0x4
